//
// Generated by NVIDIA NVVM Compiler
//
// Compiler Build ID: CL-36424714
// Cuda compilation tools, release 13.0, V13.0.88
// Based on NVVM 20.0.0
//

.version 9.0
.target sm_100
.address_size 64

	// .globl	_Z12mandelKernelffffPiiii

.visible .entry _Z12mandelKernelffffPiiii(
	.param .f32 _Z12mandelKernelffffPiiii_param_0,
	.param .f32 _Z12mandelKernelffffPiiii_param_1,
	.param .f32 _Z12mandelKernelffffPiiii_param_2,
	.param .f32 _Z12mandelKernelffffPiiii_param_3,
	.param .u64 .ptr .align 1 _Z12mandelKernelffffPiiii_param_4,
	.param .u32 _Z12mandelKernelffffPiiii_param_5,
	.param .u32 _Z12mandelKernelffffPiiii_param_6,
	.param .u32 _Z12mandelKernelffffPiiii_param_7
)
{
	.reg .pred 	%p<7>;
	.reg .b32 	%r<19>;
	.reg .b32 	%f<27>;
	.reg .b64 	%rd<5>;

	ld.param.f32 	%f13, [_Z12mandelKernelffffPiiii_param_0];
	ld.param.f32 	%f14, [_Z12mandelKernelffffPiiii_param_1];
	ld.param.f32 	%f15, [_Z12mandelKernelffffPiiii_param_2];
	ld.param.f32 	%f16, [_Z12mandelKernelffffPiiii_param_3];
	ld.param.u64 	%rd1, [_Z12mandelKernelffffPiiii_param_4];
	ld.param.u32 	%r6, [_Z12mandelKernelffffPiiii_param_5];
	ld.param.u32 	%r7, [_Z12mandelKernelffffPiiii_param_7];
	mov.u32 	%r9, %ctaid.x;
	mov.u32 	%r10, %ntid.x;
	mov.u32 	%r11, %tid.x;
	mad.lo.s32 	%r1, %r9, %r10, %r11;
	mov.u32 	%r12, %ctaid.y;
	mov.u32 	%r13, %ntid.y;
	mov.u32 	%r14, %tid.y;
	mad.lo.s32 	%r2, %r12, %r13, %r14;
	cvt.rn.f32.s32 	%f17, %r1;
	fma.rn.f32 	%f1, %f15, %f17, %f13;
	cvt.rn.f32.u32 	%f18, %r2;
	fma.rn.f32 	%f2, %f16, %f18, %f14;
	mul.f32 	%f24, %f1, %f1;
	mul.f32 	%f23, %f2, %f2;
	add.f32 	%f19, %f24, %f23;
	setp.gtu.f32 	%p1, %f19, 0f40800000;
	setp.lt.s32 	%p2, %r7, 1;
	mov.b32 	%r18, 0;
	or.pred  	%p3, %p1, %p2;
	@%p3 bra 	$L__BB0_3;
	mov.b32 	%r18, 0;
	mov.f32 	%f25, %f2;
	mov.f32 	%f26, %f1;
$L__BB0_2:
	sub.f32 	%f20, %f24, %f23;
	add.f32 	%f21, %f26, %f26;
	add.f32 	%f26, %f1, %f20;
	fma.rn.f32 	%f25, %f21, %f25, %f2;
	add.s32 	%r18, %r18, 1;
	mul.f32 	%f24, %f26, %f26;
	mul.f32 	%f23, %f25, %f25;
	add.f32 	%f22, %f24, %f23;
	setp.le.f32 	%p4, %f22, 0f40800000;
	setp.lt.s32 	%p5, %r18, %r7;
	and.pred  	%p6, %p4, %p5;
	@%p6 bra 	$L__BB0_2;
$L__BB0_3:
	cvta.to.global.u64 	%rd2, %rd1;
	mad.lo.s32 	%r16, %r6, %r2, %r1;
	mul.wide.s32 	%rd3, %r16, 4;
	add.s64 	%rd4, %rd2, %rd3;
	st.global.u32 	[%rd4], %r18;
	ret;

}


// ===== COMPILED SASS (sm_100) =====

	.target	sm_100

	.elftype	@"ET_EXEC"


//--------------------- .note.nv.tkinfo           --------------------------
	.section	.note.nv.tkinfo,"",@"SHT_NOTE"
	.sectionflags	@"SHF_NOTE_NV_TKINFO"
	.tkinfo
        /*0018*/ 	.word	0x00000002
        /*0030*/ 	.string	""
        /*0030*/ 	.string	"ptxas"
        /*0030*/ 	.string	"Cuda compilation tools, release 13.0, V13.0.88"
        /*0030*/ 	.string	"Build cuda_13.0.r13.0/compiler.36424714_0"
        /*0030*/ 	.string	"-arch sm_100 -m 64 "



//--------------------- .note.nv.cuinfo           --------------------------
	.section	.note.nv.cuinfo,"",@"SHT_NOTE"
	.sectionflags	@"SHF_NOTE_NV_CUINFO"
        /*0018*/ 	.short	0x0002
        /*001a*/ 	.short	0x0064
        /*001c*/ 	.short	0x0082
	.zero		2


//--------------------- .nv.info                  --------------------------
	.section	.nv.info,"",@"SHT_CUDA_INFO"
	.align	4


	//----- nvinfo : EIATTR_REGCOUNT
	.align		4
        /*0000*/ 	.byte	0x04, 0x2f
        /*0002*/ 	.short	(.L_1 - .L_0)
	.align		4
.L_0:
        /*0004*/ 	.word	index@(_Z12mandelKernelffffPiiii)
        /*0008*/ 	.word	0x00000010


	//----- nvinfo : EIATTR_FRAME_SIZE
	.align		4
.L_1:
        /*000c*/ 	.byte	0x04, 0x11
        /*000e*/ 	.short	(.L_3 - .L_2)
	.align		4
.L_2:
        /*0010*/ 	.word	index@(_Z12mandelKernelffffPiiii)
        /*0014*/ 	.word	0x00000000


	//----- nvinfo : EIATTR_MIN_STACK_SIZE
	.align		4
.L_3:
        /*0018*/ 	.byte	0x04, 0x12
        /*001a*/ 	.short	(.L_5 - .L_4)
	.align		4
.L_4:
        /*001c*/ 	.word	index@(_Z12mandelKernelffffPiiii)
        /*0020*/ 	.word	0x00000000
.L_5:


//--------------------- .nv.compat                --------------------------
	.section	.nv.compat,"",@"SHT_CUDA_COMPAT_INFO"
	.align	4
        /*0000*/ 	.byte	0x02, 0x09, 0x00, 0x00, 0x02, 0x02, 0x01, 0x00, 0x02, 0x05, 0x05, 0x00, 0x03, 0x07, 0x01, 0x01
        /*0010*/ 	.byte	0x02, 0x03, 0x00, 0x00, 0x02, 0x06, 0x01, 0x00, 0x04, 0x0b, 0x08, 0x00, 0x01, 0x00, 0x00, 0x00
        /*0020*/ 	.byte	0x00, 0x00, 0x00, 0x00


//--------------------- .nv.info._Z12mandelKernelffffPiiii --------------------------
	.section	.nv.info._Z12mandelKernelffffPiiii,"",@"SHT_CUDA_INFO"
	.sectionflags	@""
	.align	4


	//----- nvinfo : EIATTR_CUDA_API_VERSION
	.align		4
        /*0000*/ 	.byte	0x04, 0x37
        /*0002*/ 	.short	(.L_7 - .L_6)
.L_6:
        /*0004*/ 	.word	0x00000082


	//----- nvinfo : EIATTR_KPARAM_INFO
	.align		4
.L_7:
        /*0008*/ 	.byte	0x04, 0x17
        /*000a*/ 	.short	(.L_9 - .L_8)
.L_8:
        /*000c*/ 	.word	0x00000000
        /*0010*/ 	.short	0x0007
        /*0012*/ 	.short	0x0020
        /*0014*/ 	.byte	0x00, 0xf0, 0x11, 0x00


	//----- nvinfo : EIATTR_KPARAM_INFO
	.align		4
.L_9:
        /*0018*/ 	.byte	0x04, 0x17
        /*001a*/ 	.short	(.L_11 - .L_10)
.L_10:
        /*001c*/ 	.word	0x00000000
        /*0020*/ 	.short	0x0006
        /*0022*/ 	.short	0x001c
        /*0024*/ 	.byte	0x00, 0xf0, 0x11, 0x00


	//----- nvinfo : EIATTR_KPARAM_INFO
	.align		4
.L_11:
        /*0028*/ 	.byte	0x04, 0x17
        /*002a*/ 	.short	(.L_13 - .L_12)
.L_12:
        /*002c*/ 	.word	0x00000000
        /*0030*/ 	.short	0x0005
        /*0032*/ 	.short	0x0018
        /*0034*/ 	.byte	0x00, 0xf0, 0x11, 0x00


	//----- nvinfo : EIATTR_KPARAM_INFO
	.align		4
.L_13:
        /*0038*/ 	.byte	0x04, 0x17
        /*003a*/ 	.short	(.L_15 - .L_14)
.L_14:
        /*003c*/ 	.word	0x00000000
        /*0040*/ 	.short	0x0004
        /*0042*/ 	.short	0x0010
        /*0044*/ 	.byte	0x00, 0xf5, 0x21, 0x00


	//----- nvinfo : EIATTR_KPARAM_INFO
	.align		4
.L_15:
        /*0048*/ 	.byte	0x04, 0x17
        /*004a*/ 	.short	(.L_17 - .L_16)
.L_16:
        /*004c*/ 	.word	0x00000000
        /*0050*/ 	.short	0x0003
        /*0052*/ 	.short	0x000c
        /*0054*/ 	.byte	0x00, 0xf0, 0x11, 0x00


	//----- nvinfo : EIATTR_KPARAM_INFO
	.align		4
.L_17:
        /*0058*/ 	.byte	0x04, 0x17
        /*005a*/ 	.short	(.L_19 - .L_18)
.L_18:
        /*005c*/ 	.word	0x00000000
        /*0060*/ 	.short	0x0002
        /*0062*/ 	.short	0x0008
        /*0064*/ 	.byte	0x00, 0xf0, 0x11, 0x00


	//----- nvinfo : EIATTR_KPARAM_INFO
	.align		4
.L_19:
        /*0068*/ 	.byte	0x04, 0x17
        /*006a*/ 	.short	(.L_21 - .L_20)
.L_20:
        /*006c*/ 	.word	0x00000000
        /*0070*/ 	.short	0x0001
        /*0072*/ 	.short	0x0004
        /*0074*/ 	.byte	0x00, 0xf0, 0x11, 0x00


	//----- nvinfo : EIATTR_KPARAM_INFO
	.align		4
.L_21:
        /*0078*/ 	.byte	0x04, 0x17
        /*007a*/ 	.short	(.L_23 - .L_22)
.L_22:
        /*007c*/ 	.word	0x00000000
        /*0080*/ 	.short	0x0000
        /*0082*/ 	.short	0x0000
        /*0084*/ 	.byte	0x00, 0xf0, 0x11, 0x00


	//----- nvinfo : EIATTR_SPARSE_MMA_MASK
	.align		4
.L_23:
        /*0088*/ 	.byte	0x03, 0x50
        /*008a*/ 	.short	0x0000


	//----- nvinfo : EIATTR_MAXREG_COUNT
	.align		4
        /*008c*/ 	.byte	0x03, 0x1b
        /*008e*/ 	.short	0x00ff


	//----- nvinfo : EIATTR_MERCURY_ISA_VERSION
	.align		4
        /*0090*/ 	.byte	0x03, 0x5f
        /*0092*/ 	.short	0x0101


	//----- nvinfo : EIATTR_VRC_CTA_INIT_COUNT
	.align		4
        /*0094*/ 	.byte	0x02, 0x4a
	.zero		1
	.zero		1


	//----- nvinfo : EIATTR_EXIT_INSTR_OFFSETS
	.align		4
        /*0098*/ 	.byte	0x04, 0x1c
        /*009a*/ 	.short	(.L_25 - .L_24)


	//   ....[0]....
.L_24:
        /*009c*/ 	.word	0x000002d0


	//----- nvinfo : EIATTR_CRS_STACK_SIZE
	.align		4
.L_25:
        /*00a0*/ 	.byte	0x04, 0x1e
        /*00a2*/ 	.short	(.L_27 - .L_26)
.L_26:
        /*00a4*/ 	.word	0x00000000


	//----- nvinfo : EIATTR_CBANK_PARAM_SIZE
	.align		4
.L_27:
        /*00a8*/ 	.byte	0x03, 0x19
        /*00aa*/ 	.short	0x0024


	//----- nvinfo : EIATTR_PARAM_CBANK
	.align		4
        /*00ac*/ 	.byte	0x04, 0x0a
        /*00ae*/ 	.short	(.L_29 - .L_28)
	.align		4
.L_28:
        /*00b0*/ 	.word	index@(.nv.constant0._Z12mandelKernelffffPiiii)
        /*00b4*/ 	.short	0x0380
        /*00b6*/ 	.short	0x0024


	//----- nvinfo : EIATTR_SW_WAR
	.align		4
.L_29:
        /*00b8*/ 	.byte	0x04, 0x36
        /*00ba*/ 	.short	(.L_31 - .L_30)
.L_30:
        /*00bc*/ 	.word	0x00000008
.L_31:


//--------------------- .nv.callgraph             --------------------------
	.section	.nv.callgraph,"",@"SHT_CUDA_CALLGRAPH"
	.align	4
	.sectionentsize	8
	.align		4
        /*0000*/ 	.word	0x00000000
	.align		4
        /*0004*/ 	.word	0xffffffff
	.align		4
        /*0008*/ 	.word	0x00000000
	.align		4
        /*000c*/ 	.word	0xfffffffe
	.align		4
        /*0010*/ 	.word	0x00000000
	.align		4
        /*0014*/ 	.word	0xfffffffd
	.align		4
        /*0018*/ 	.word	0x00000000
	.align		4
        /*001c*/ 	.word	0xfffffffc


//--------------------- .text._Z12mandelKernelffffPiiii --------------------------
	.section	.text._Z12mandelKernelffffPiiii,"ax",@progbits
	.align	128
        .global         _Z12mandelKernelffffPiiii
        .type           _Z12mandelKernelffffPiiii,@function
        .size           _Z12mandelKernelffffPiiii,(.L_x_4 - _Z12mandelKernelffffPiiii)
        .other          _Z12mandelKernelffffPiiii,@"STO_CUDA_ENTRY STV_DEFAULT"
_Z12mandelKernelffffPiiii:
.text._Z12mandelKernelffffPiiii:
[----:B------:R-:W-:Y:S01]  /*0000*/  LDC R1, c[0x0][0x37c] ;  /* 0x0000df00ff017b82 */ /* 0x000fe20000000800 */
[----:B------:R-:W0:Y:S07]  /*0010*/  S2R R3, SR_TID.X ;  /* 0x0000000000037919 */ /* 0x000e2e0000002100 */
[----:B------:R-:W0:Y:S01]  /*0020*/  S2UR UR4, SR_CTAID.X ;  /* 0x00000000000479c3 */ /* 0x000e220000002500 */
[----:B------:R-:W-:Y:S01]  /*0030*/  BSSY.RECONVERGENT B0, `(.L_x_0) ;  /* 0x0000024000007945 */ /* 0x000fe20003800200 */
[----:B------:R-:W1:Y:S06]  /*0040*/  S2R R2, SR_TID.Y ;  /* 0x0000000000027919 */ /* 0x000e6c0000002200 */
[----:B------:R-:W0:Y:S08]  /*0050*/  LDC R0, c[0x0][0x360] ;  /* 0x0000d800ff007b82 */ /* 0x000e300000000800 */
[----:B------:R-:W1:Y:S08]  /*0060*/  S2UR UR5, SR_CTAID.Y ;  /* 0x00000000000579c3 */ /* 0x000e700000002600 */
[----:B------:R-:W1:Y:S08]  /*0070*/  LDC R5, c[0x0][0x364] ;  /* 0x0000d900ff057b82 */ /* 0x000e700000000800 */
[----:B------:R-:W2:Y:S01]  /*0080*/  LDC.64 R8, c[0x0][0x380] ;  /* 0x0000e000ff087b82 */ /* 0x000ea20000000a00 */
[----:B0-----:R-:W-:-:S05]  /*0090*/  IMAD R0, R0, UR4, R3 ;  /* 0x0000000400007c24 */ /* 0x001fca000f8e0203 */
[----:B------:R-:W-:Y:S02]  /*00a0*/  I2FP.F32.S32 R3, R0 ;  /* 0x0000000000037245 */ /* 0x000fe40000201400 */
[----:B------:R-:W2:Y:S08]  /*00b0*/  LDC.64 R6, c[0x0][0x388] ;  /* 0x0000e200ff067b82 */ /* 0x000eb00000000a00 */
[----:B------:R-:W0:Y:S01]  /*00c0*/  LDC R12, c[0x0][0x3a0] ;  /* 0x0000e800ff0c7b82 */ /* 0x000e220000000800 */
[----:B-1----:R-:W-:-:S05]  /*00d0*/  IMAD R5, R5, UR5, R2 ;  /* 0x0000000505057c24 */ /* 0x002fca000f8e0202 */
[----:B------:R-:W-:Y:S01]  /*00e0*/  I2FP.F32.U32 R2, R5 ;  /* 0x0000000500027245 */ /* 0x000fe20000201000 */
[----:B--2---:R-:W-:-:S04]  /*00f0*/  FFMA R4, R3, R6, R8 ;  /* 0x0000000603047223 */ /* 0x004fc80000000008 */
[----:B------:R-:W-:Y:S02]  /*0100*/  FFMA R6, R2, R7, R9 ;  /* 0x0000000702067223 */ /* 0x000fe40000000009 */
[----:B------:R-:W1:Y:S01]  /*0110*/  LDC.64 R2, c[0x0][0x390] ;  /* 0x0000e400ff027b82 */ /* 0x000e620000000a00 */
[----:B------:R-:W-:Y:S01]  /*0120*/  FMUL R7, R4, R4 ;  /* 0x0000000404077220 */ /* 0x000fe20000400000 */
[----:B------:R-:W-:Y:S01]  /*0130*/  FMUL R8, R6, R6 ;  /* 0x0000000606087220 */ /* 0x000fe20000400000 */
[----:B0-----:R-:W-:-:S03]  /*0140*/  ISETP.GE.AND P0, PT, R12, 0x1, PT ;  /* 0x000000010c00780c */ /* 0x001fc60003f06270 */
[----:B------:R-:W-:-:S05]  /*0150*/  FADD R9, R7, R8 ;  /* 0x0000000807097221 */ /* 0x000fca0000000000 */
[----:B------:R-:W-:Y:S01]  /*0160*/  FSETP.GTU.OR P0, PT, R9, 4, !P0 ;  /* 0x408000000900780b */ /* 0x000fe2000470c400 */
[----:B------:R-:W-:-:S12]  /*0170*/  HFMA2 R9, -RZ, RZ, 0, 0 ;  /* 0x00000000ff097431 */ /* 0x000fd800000001ff */
[----:B------:R-:W-:Y:S05]  /*0180*/  @P0 BRA `(.L_x_1) ;  /* 0x0000000000380947 */ /* 0x000fea0003800000 */
[----:B------:R-:W-:Y:S02]  /*0190*/  MOV R9, RZ ;  /* 0x000000ff00097202 */ /* 0x000fe40000000f00 */
[----:B------:R-:W-:Y:S02]  /*01a0*/  MOV R11, R6 ;  /* 0x00000006000b7202 */ /* 0x000fe40000000f00 */
[----:B------:R-:W-:-:S07]  /*01b0*/  MOV R10, R4 ;  /* 0x00000004000a7202 */ /* 0x000fce0000000f00 */
.L_x_2:
[----:B------:R-:W-:Y:S01]  /*01c0*/  FADD R7, -R8, R7 ;  /* 0x0000000708077221 */ /* 0x000fe20000000100 */
[----:B------:R-:W-:Y:S01]  /*01d0*/  FADD R13, R10, R10 ;  /* 0x0000000a0a0d7221 */ /* 0x000fe20000000000 */
[----:B------:R-:W-:Y:S02]  /*01e0*/  IADD3 R9, PT, PT, R9, 0x1, RZ ;  /* 0x0000000109097810 */ /* 0x000fe40007ffe0ff */
[----:B------:R-:W-:Y:S01]  /*01f0*/  FADD R10, R4, R7 ;  /* 0x00000007040a7221 */ /* 0x000fe20000000000 */
[----:B------:R-:W-:Y:S01]  /*0200*/  FFMA R11, R13, R11, R6 ;  /* 0x0000000b0d0b7223 */ /* 0x000fe20000000006 */
[----:B------:R-:W-:Y:S02]  /*0210*/  ISETP.GE.AND P0, PT, R9, R12, PT ;  /* 0x0000000c0900720c */ /* 0x000fe40003f06270 */
[----:B------:R-:W-:Y:S01]  /*0220*/  FMUL R7, R10, R10 ;  /* 0x0000000a0a077220 */ /* 0x000fe20000400000 */
[----:B------:R-:W-:-:S04]  /*0230*/  FMUL R8, R11, R11 ;  /* 0x0000000b0b087220 */ /* 0x000fc80000400000 */
[----:B------:R-:W-:-:S05]  /*0240*/  FADD R13, R7, R8 ;  /* 0x00000008070d7221 */ /* 0x000fca0000000000 */
[----:B------:R-:W-:-:S13]  /*0250*/  FSETP.LE.AND P1, PT, R13, 4, PT ;  /* 0x408000000d00780b */ /* 0x000fda0003f23000 */
[----:B------:R-:W-:Y:S05]  /*0260*/  @!P0 BRA P1, `(.L_x_2) ;  /* 0xfffffffc00d48947 */ /* 0x000fea000083ffff */
.L_x_1:
[----:B------:R-:W-:Y:S05]  /*0270*/  BSYNC.RECONVERGENT B0 ;  /* 0x0000000000007941 */ /* 0x000fea0003800200 */
.L_x_0:
[----:B------:R-:W0:Y:S01]  /*0280*/  LDCU UR6, c[0x0][0x398] ;  /* 0x00007300ff0677ac */ /* 0x000e220008000800 */
[----:B------:R-:W2:Y:S01]  /*0290*/  LDCU.64 UR4, c[0x0][0x358] ;  /* 0x00006b00ff0477ac */ /* 0x000ea20008000a00 */
[----:B0-----:R-:W-:-:S04]  /*02a0*/  IMAD R5, R5, UR6, R0 ;  /* 0x0000000605057c24 */ /* 0x001fc8000f8e0200 */
[----:B-1----:R-:W-:-:S05]  /*02b0*/  IMAD.WIDE R2, R5, 0x4, R2 ;  /* 0x0000000405027825 */ /* 0x002fca00078e0202 */
[----:B--2---:R-:W-:Y:S01]  /*02c0*/  STG.E desc[UR4][R2.64], R9 ;  /* 0x0000000902007986 */ /* 0x004fe2000c101904 */
[----:B------:R-:W-:Y:S05]  /*02d0*/  EXIT ;  /* 0x000000000000794d */ /* 0x000fea0003800000 */
.L_x_3:
[----:B------:R-:W-:-:S00]  /*02e0*/  BRA `(.L_x_3) ;  /* 0xfffffffc00fc7947 */ /* 0x000fc0000383ffff */
[----:B------:R-:W-:-:S00]  /*02f0*/  NOP ;  /* 0x0000000000007918 */ /* 0x000fc00000000000 */
        /* <DEDUP_REMOVED lines=8> */
.L_x_4:


//--------------------- .nv.shared.reserved.0     --------------------------
	.section	.nv.shared.reserved.0,"aw",@nobits
	.weak		__nv_reservedSMEM_offset_0_alias
	.size		__nv_reservedSMEM_offset_0_alias, 0, 64
	.other		__nv_reservedSMEM_offset_0_alias,@"STO_CUDA_RESERVED_SHARED STV_DEFAULT"
__nv_reservedSMEM_offset_0_alias:
	.zero		0
	.zero		64


//--------------------- .nv.constant0._Z12mandelKernelffffPiiii --------------------------
	.section	.nv.constant0._Z12mandelKernelffffPiiii,"a",@progbits
	.sectionflags	@""
	.align	4
.nv.constant0._Z12mandelKernelffffPiiii:
	.zero		932


//--------------------- SYMBOLS --------------------------

	.type		.nv.reservedSmem.offset0,@object
	.size		.nv.reservedSmem.offset0,0x4
